//
// Generated by NVIDIA NVVM Compiler
//
// Compiler Build ID: CL-36424714
// Cuda compilation tools, release 13.0, V13.0.88
// Based on NVVM 20.0.0
//

.version 9.0
.target sm_100
.address_size 64

	// .globl	_Z23scanTheadInformationGPUPiS_S_S_S_S_iii

.visible .entry _Z23scanTheadInformationGPUPiS_S_S_S_S_iii(
	.param .u64 .ptr .align 1 _Z23scanTheadInformationGPUPiS_S_S_S_S_iii_param_0,
	.param .u64 .ptr .align 1 _Z23scanTheadInformationGPUPiS_S_S_S_S_iii_param_1,
	.param .u64 .ptr .align 1 _Z23scanTheadInformationGPUPiS_S_S_S_S_iii_param_2,
	.param .u64 .ptr .align 1 _Z23scanTheadInformationGPUPiS_S_S_S_S_iii_param_3,
	.param .u64 .ptr .align 1 _Z23scanTheadInformationGPUPiS_S_S_S_S_iii_param_4,
	.param .u64 .ptr .align 1 _Z23scanTheadInformationGPUPiS_S_S_S_S_iii_param_5,
	.param .u32 _Z23scanTheadInformationGPUPiS_S_S_S_S_iii_param_6,
	.param .u32 _Z23scanTheadInformationGPUPiS_S_S_S_S_iii_param_7,
	.param .u32 _Z23scanTheadInformationGPUPiS_S_S_S_S_iii_param_8
)
{
	.reg .pred 	%p<6>;
	.reg .b32 	%r<16>;
	.reg .b64 	%rd<22>;

	ld.param.u64 	%rd2, [_Z23scanTheadInformationGPUPiS_S_S_S_S_iii_param_1];
	ld.param.u64 	%rd4, [_Z23scanTheadInformationGPUPiS_S_S_S_S_iii_param_3];
	ld.param.u64 	%rd5, [_Z23scanTheadInformationGPUPiS_S_S_S_S_iii_param_4];
	ld.param.u64 	%rd6, [_Z23scanTheadInformationGPUPiS_S_S_S_S_iii_param_5];
	ld.param.u32 	%r8, [_Z23scanTheadInformationGPUPiS_S_S_S_S_iii_param_6];
	ld.param.u32 	%r9, [_Z23scanTheadInformationGPUPiS_S_S_S_S_iii_param_7];
	ld.param.u32 	%r10, [_Z23scanTheadInformationGPUPiS_S_S_S_S_iii_param_8];
	mov.u32 	%r1, %ctaid.x;
	mov.u32 	%r11, %ntid.x;
	mov.u32 	%r2, %tid.x;
	mad.lo.s32 	%r3, %r1, %r11, %r2;
	mov.u32 	%r4, %ctaid.y;
	mov.u32 	%r12, %ntid.y;
	mov.u32 	%r5, %tid.y;
	mad.lo.s32 	%r6, %r4, %r12, %r5;
	mov.u32 	%r7, %tid.z;
	setp.ge.s32 	%p1, %r3, %r8;
	setp.ge.s32 	%p2, %r6, %r9;
	or.pred  	%p3, %p1, %p2;
	setp.ge.s32 	%p4, %r7, %r10;
	or.pred  	%p5, %p3, %p4;
	@%p5 bra 	$L__BB0_2;
	ld.param.u64 	%rd21, [_Z23scanTheadInformationGPUPiS_S_S_S_S_iii_param_2];
	ld.param.u64 	%rd20, [_Z23scanTheadInformationGPUPiS_S_S_S_S_iii_param_0];
	cvta.to.global.u64 	%rd7, %rd20;
	cvta.to.global.u64 	%rd8, %rd2;
	cvta.to.global.u64 	%rd9, %rd21;
	cvta.to.global.u64 	%rd10, %rd4;
	cvta.to.global.u64 	%rd11, %rd5;
	cvta.to.global.u64 	%rd12, %rd6;
	mad.lo.s32 	%r13, %r9, %r7, %r6;
	mad.lo.s32 	%r14, %r13, %r8, %r3;
	mul.wide.s32 	%rd13, %r14, 4;
	add.s64 	%rd14, %rd7, %rd13;
	st.global.u32 	[%rd14], %r2;
	add.s64 	%rd15, %rd8, %rd13;
	st.global.u32 	[%rd15], %r5;
	add.s64 	%rd16, %rd9, %rd13;
	st.global.u32 	[%rd16], %r7;
	add.s64 	%rd17, %rd10, %rd13;
	st.global.u32 	[%rd17], %r1;
	add.s64 	%rd18, %rd11, %rd13;
	st.global.u32 	[%rd18], %r4;
	mov.u32 	%r15, %ctaid.z;
	add.s64 	%rd19, %rd12, %rd13;
	st.global.u32 	[%rd19], %r15;
$L__BB0_2:
	ret;

}


// ===== COMPILED SASS (sm_100) =====

	.target	sm_100

	.elftype	@"ET_EXEC"


//--------------------- .note.nv.tkinfo           --------------------------
	.section	.note.nv.tkinfo,"",@"SHT_NOTE"
	.sectionflags	@"SHF_NOTE_NV_TKINFO"
	.tkinfo
        /*0018*/ 	.word	0x00000002
        /*0030*/ 	.string	""
        /*0030*/ 	.string	"ptxas"
        /*0030*/ 	.string	"Cuda compilation tools, release 13.0, V13.0.88"
        /*0030*/ 	.string	"Build cuda_13.0.r13.0/compiler.36424714_0"
        /*0030*/ 	.string	"-arch sm_100 -m 64 "



//--------------------- .note.nv.cuinfo           --------------------------
	.section	.note.nv.cuinfo,"",@"SHT_NOTE"
	.sectionflags	@"SHF_NOTE_NV_CUINFO"
        /*0018*/ 	.short	0x0002
        /*001a*/ 	.short	0x0064
        /*001c*/ 	.short	0x0082
	.zero		2


//--------------------- .nv.info                  --------------------------
	.section	.nv.info,"",@"SHT_CUDA_INFO"
	.align	4


	//----- nvinfo : EIATTR_REGCOUNT
	.align		4
        /*0000*/ 	.byte	0x04, 0x2f
        /*0002*/ 	.short	(.L_1 - .L_0)
	.align		4
.L_0:
        /*0004*/ 	.word	index@(_Z23scanTheadInformationGPUPiS_S_S_S_S_iii)
        /*0008*/ 	.word	0x00000018


	//----- nvinfo : EIATTR_FRAME_SIZE
	.align		4
.L_1:
        /*000c*/ 	.byte	0x04, 0x11
        /*000e*/ 	.short	(.L_3 - .L_2)
	.align		4
.L_2:
        /*0010*/ 	.word	index@(_Z23scanTheadInformationGPUPiS_S_S_S_S_iii)
        /*0014*/ 	.word	0x00000000


	//----- nvinfo : EIATTR_MIN_STACK_SIZE
	.align		4
.L_3:
        /*0018*/ 	.byte	0x04, 0x12
        /*001a*/ 	.short	(.L_5 - .L_4)
	.align		4
.L_4:
        /*001c*/ 	.word	index@(_Z23scanTheadInformationGPUPiS_S_S_S_S_iii)
        /*0020*/ 	.word	0x00000000
.L_5:


//--------------------- .nv.compat                --------------------------
	.section	.nv.compat,"",@"SHT_CUDA_COMPAT_INFO"
	.align	4
        /*0000*/ 	.byte	0x02, 0x09, 0x00, 0x00, 0x02, 0x02, 0x01, 0x00, 0x02, 0x05, 0x05, 0x00, 0x03, 0x07, 0x01, 0x01
        /*0010*/ 	.byte	0x02, 0x03, 0x00, 0x00, 0x02, 0x06, 0x01, 0x00, 0x04, 0x0b, 0x08, 0x00, 0x09, 0x00, 0x00, 0x00
        /*0020*/ 	.byte	0x00, 0x00, 0x00, 0x00


//--------------------- .nv.info._Z23scanTheadInformationGPUPiS_S_S_S_S_iii --------------------------
	.section	.nv.info._Z23scanTheadInformationGPUPiS_S_S_S_S_iii,"",@"SHT_CUDA_INFO"
	.sectionflags	@""
	.align	4


	//----- nvinfo : EIATTR_CUDA_API_VERSION
	.align		4
        /*0000*/ 	.byte	0x04, 0x37
        /*0002*/ 	.short	(.L_7 - .L_6)
.L_6:
        /*0004*/ 	.word	0x00000082


	//----- nvinfo : EIATTR_KPARAM_INFO
	.align		4
.L_7:
        /*0008*/ 	.byte	0x04, 0x17
        /*000a*/ 	.short	(.L_9 - .L_8)
.L_8:
        /*000c*/ 	.word	0x00000000
        /*0010*/ 	.short	0x0008
        /*0012*/ 	.short	0x0038
        /*0014*/ 	.byte	0x00, 0xf0, 0x11, 0x00


	//----- nvinfo : EIATTR_KPARAM_INFO
	.align		4
.L_9:
        /*0018*/ 	.byte	0x04, 0x17
        /*001a*/ 	.short	(.L_11 - .L_10)
.L_10:
        /*001c*/ 	.word	0x00000000
        /*0020*/ 	.short	0x0007
        /*0022*/ 	.short	0x0034
        /*0024*/ 	.byte	0x00, 0xf0, 0x11, 0x00


	//----- nvinfo : EIATTR_KPARAM_INFO
	.align		4
.L_11:
        /*0028*/ 	.byte	0x04, 0x17
        /*002a*/ 	.short	(.L_13 - .L_12)
.L_12:
        /*002c*/ 	.word	0x00000000
        /*0030*/ 	.short	0x0006
        /*0032*/ 	.short	0x0030
        /*0034*/ 	.byte	0x00, 0xf0, 0x11, 0x00


	//----- nvinfo : EIATTR_KPARAM_INFO
	.align		4
.L_13:
        /*0038*/ 	.byte	0x04, 0x17
        /*003a*/ 	.short	(.L_15 - .L_14)
.L_14:
        /*003c*/ 	.word	0x00000000
        /*0040*/ 	.short	0x0005
        /*0042*/ 	.short	0x0028
        /*0044*/ 	.byte	0x00, 0xf5, 0x21, 0x00


	//----- nvinfo : EIATTR_KPARAM_INFO
	.align		4
.L_15:
        /*0048*/ 	.byte	0x04, 0x17
        /*004a*/ 	.short	(.L_17 - .L_16)
.L_16:
        /*004c*/ 	.word	0x00000000
        /*0050*/ 	.short	0x0004
        /*0052*/ 	.short	0x0020
        /*0054*/ 	.byte	0x00, 0xf5, 0x21, 0x00


	//----- nvinfo : EIATTR_KPARAM_INFO
	.align		4
.L_17:
        /*0058*/ 	.byte	0x04, 0x17
        /*005a*/ 	.short	(.L_19 - .L_18)
.L_18:
        /*005c*/ 	.word	0x00000000
        /*0060*/ 	.short	0x0003
        /*0062*/ 	.short	0x0018
        /*0064*/ 	.byte	0x00, 0xf5, 0x21, 0x00


	//----- nvinfo : EIATTR_KPARAM_INFO
	.align		4
.L_19:
        /*0068*/ 	.byte	0x04, 0x17
        /*006a*/ 	.short	(.L_21 - .L_20)
.L_20:
        /*006c*/ 	.word	0x00000000
        /*0070*/ 	.short	0x0002
        /*0072*/ 	.short	0x0010
        /*0074*/ 	.byte	0x00, 0xf5, 0x21, 0x00


	//----- nvinfo : EIATTR_KPARAM_INFO
	.align		4
.L_21:
        /*0078*/ 	.byte	0x04, 0x17
        /*007a*/ 	.short	(.L_23 - .L_22)
.L_22:
        /*007c*/ 	.word	0x00000000
        /*0080*/ 	.short	0x0001
        /*0082*/ 	.short	0x0008
        /*0084*/ 	.byte	0x00, 0xf5, 0x21, 0x00


	//----- nvinfo : EIATTR_KPARAM_INFO
	.align		4
.L_23:
        /*0088*/ 	.byte	0x04, 0x17
        /*008a*/ 	.short	(.L_25 - .L_24)
.L_24:
        /*008c*/ 	.word	0x00000000
        /*0090*/ 	.short	0x0000
        /*0092*/ 	.short	0x0000
        /*0094*/ 	.byte	0x00, 0xf5, 0x21, 0x00


	//----- nvinfo : EIATTR_SPARSE_MMA_MASK
	.align		4
.L_25:
        /*0098*/ 	.byte	0x03, 0x50
        /*009a*/ 	.short	0x0000


	//----- nvinfo : EIATTR_MAXREG_COUNT
	.align		4
        /*009c*/ 	.byte	0x03, 0x1b
        /*009e*/ 	.short	0x00ff


	//----- nvinfo : EIATTR_MERCURY_ISA_VERSION
	.align		4
        /*00a0*/ 	.byte	0x03, 0x5f
        /*00a2*/ 	.short	0x0101


	//----- nvinfo : EIATTR_VRC_CTA_INIT_COUNT
	.align		4
        /*00a4*/ 	.byte	0x02, 0x4a
	.zero		1
	.zero		1


	//----- nvinfo : EIATTR_EXIT_INSTR_OFFSETS
	.align		4
        /*00a8*/ 	.byte	0x04, 0x1c
        /*00aa*/ 	.short	(.L_27 - .L_26)


	//   ....[0]....
.L_26:
        /*00ac*/ 	.word	0x000000f0


	//   ....[1]....
        /*00b0*/ 	.word	0x00000260


	//----- nvinfo : EIATTR_CBANK_PARAM_SIZE
	.align		4
.L_27:
        /*00b4*/ 	.byte	0x03, 0x19
        /*00b6*/ 	.short	0x003c


	//----- nvinfo : EIATTR_PARAM_CBANK
	.align		4
        /*00b8*/ 	.byte	0x04, 0x0a
        /*00ba*/ 	.short	(.L_29 - .L_28)
	.align		4
.L_28:
        /*00bc*/ 	.word	index@(.nv.constant0._Z23scanTheadInformationGPUPiS_S_S_S_S_iii)
        /*00c0*/ 	.short	0x0380
        /*00c2*/ 	.short	0x003c


	//----- nvinfo : EIATTR_SW_WAR
	.align		4
.L_29:
        /*00c4*/ 	.byte	0x04, 0x36
        /*00c6*/ 	.short	(.L_31 - .L_30)
.L_30:
        /*00c8*/ 	.word	0x00000008
.L_31:


//--------------------- .nv.callgraph             --------------------------
	.section	.nv.callgraph,"",@"SHT_CUDA_CALLGRAPH"
	.align	4
	.sectionentsize	8
	.align		4
        /*0000*/ 	.word	0x00000000
	.align		4
        /*0004*/ 	.word	0xffffffff
	.align		4
        /*0008*/ 	.word	0x00000000
	.align		4
        /*000c*/ 	.word	0xfffffffe
	.align		4
        /*0010*/ 	.word	0x00000000
	.align		4
        /*0014*/ 	.word	0xfffffffd
	.align		4
        /*0018*/ 	.word	0x00000000
	.align		4
        /*001c*/ 	.word	0xfffffffc


//--------------------- .text._Z23scanTheadInformationGPUPiS_S_S_S_S_iii --------------------------
	.section	.text._Z23scanTheadInformationGPUPiS_S_S_S_S_iii,"ax",@progbits
	.align	128
        .global         _Z23scanTheadInformationGPUPiS_S_S_S_S_iii
        .type           _Z23scanTheadInformationGPUPiS_S_S_S_S_iii,@function
        .size           _Z23scanTheadInformationGPUPiS_S_S_S_S_iii,(.L_x_1 - _Z23scanTheadInformationGPUPiS_S_S_S_S_iii)
        .other          _Z23scanTheadInformationGPUPiS_S_S_S_S_iii,@"STO_CUDA_ENTRY STV_DEFAULT"
_Z23scanTheadInformationGPUPiS_S_S_S_S_iii:
.text._Z23scanTheadInformationGPUPiS_S_S_S_S_iii:
[----:B------:R-:W-:Y:S01]  /*0000*/  LDC R1, c[0x0][0x37c] ;  /* 0x0000df00ff017b82 */ /* 0x000fe20000000800 */
[----:B------:R-:W0:Y:S01]  /*0010*/  S2R R8, SR_CTAID.Y ;  /* 0x0000000000087919 */ /* 0x000e220000002600 */
[----:B------:R-:W1:Y:S01]  /*0020*/  LDCU UR4, c[0x0][0x360] ;  /* 0x00006c00ff0477ac */ /* 0x000e620008000800 */
[----:B------:R-:W0:Y:S01]  /*0030*/  S2R R7, SR_TID.Y ;  /* 0x0000000000077919 */ /* 0x000e220000002200 */
[----:B------:R-:W0:Y:S01]  /*0040*/  LDCU UR5, c[0x0][0x364] ;  /* 0x00006c80ff0577ac */ /* 0x000e220008000800 */
[----:B------:R-:W1:Y:S01]  /*0050*/  S2R R6, SR_CTAID.X ;  /* 0x0000000000067919 */ /* 0x000e620000002500 */
[----:B------:R-:W2:Y:S01]  /*0060*/  LDCU.64 UR6, c[0x0][0x3b0] ;  /* 0x00007600ff0677ac */ /* 0x000ea20008000a00 */
[----:B------:R-:W1:Y:S01]  /*0070*/  S2R R21, SR_TID.X ;  /* 0x0000000000157919 */ /* 0x000e620000002100 */
[----:B------:R-:W3:Y:S01]  /*0080*/  LDCU UR8, c[0x0][0x3b8] ;  /* 0x00007700ff0877ac */ /* 0x000ee20008000800 */
[----:B------:R-:W3:Y:S01]  /*0090*/  S2R R0, SR_TID.Z ;  /* 0x0000000000007919 */ /* 0x000ee20000002300 */
[----:B0-----:R-:W-:-:S05]  /*00a0*/  IMAD R19, R8, UR5, R7 ;  /* 0x0000000508137c24 */ /* 0x001fca000f8e0207 */
[----:B--2---:R-:W-:Y:S01]  /*00b0*/  ISETP.GE.AND P0, PT, R19, UR7, PT ;  /* 0x0000000713007c0c */ /* 0x004fe2000bf06270 */
[----:B-1----:R-:W-:-:S05]  /*00c0*/  IMAD R18, R6, UR4, R21 ;  /* 0x0000000406127c24 */ /* 0x002fca000f8e0215 */
[----:B------:R-:W-:-:S04]  /*00d0*/  ISETP.GE.OR P0, PT, R18, UR6, P0 ;  /* 0x0000000612007c0c */ /* 0x000fc80008706670 */
[----:B---3--:R-:W-:-:S13]  /*00e0*/  ISETP.GE.OR P0, PT, R0, UR8, P0 ;  /* 0x0000000800007c0c */ /* 0x008fda0008706670 */
[----:B------:R-:W-:Y:S05]  /*00f0*/  @P0 EXIT ;  /* 0x000000000000094d */ /* 0x000fea0003800000 */
[----:B------:R-:W0:Y:S01]  /*0100*/  LDC.64 R16, c[0x0][0x380] ;  /* 0x0000e000ff107b82 */ /* 0x000e220000000a00 */
[----:B------:R-:W1:Y:S01]  /*0110*/  S2R R9, SR_CTAID.Z ;  /* 0x0000000000097919 */ /* 0x000e620000002700 */
[----:B------:R-:W2:Y:S01]  /*0120*/  LDCU.64 UR4, c[0x0][0x358] ;  /* 0x00006b00ff0477ac */ /* 0x000ea20008000a00 */
[----:B------:R-:W-:-:S04]  /*0130*/  IMAD R19, R0, UR7, R19 ;  /* 0x0000000700137c24 */ /* 0x000fc8000f8e0213 */
[----:B------:R-:W-:Y:S01]  /*0140*/  IMAD R19, R19, UR6, R18 ;  /* 0x0000000613137c24 */ /* 0x000fe2000f8e0212 */
[----:B------:R-:W3:Y:S08]  /*0150*/  LDC.64 R14, c[0x0][0x388] ;  /* 0x0000e200ff0e7b82 */ /* 0x000ef00000000a00 */
[----:B------:R-:W4:Y:S08]  /*0160*/  LDC.64 R12, c[0x0][0x390] ;  /* 0x0000e400ff0c7b82 */ /* 0x000f300000000a00 */
[----:B------:R-:W5:Y:S01]  /*0170*/  LDC.64 R10, c[0x0][0x398] ;  /* 0x0000e600ff0a7b82 */ /* 0x000f620000000a00 */
[----:B0-----:R-:W-:-:S05]  /*0180*/  IMAD.WIDE R16, R19, 0x4, R16 ;  /* 0x0000000413107825 */ /* 0x001fca00078e0210 */
[----:B--2---:R-:W-:Y:S02]  /*0190*/  STG.E desc[UR4][R16.64], R21 ;  /* 0x0000001510007986 */ /* 0x004fe4000c101904 */
[----:B------:R-:W0:Y:S01]  /*01a0*/  LDC.64 R4, c[0x0][0x3a0] ;  /* 0x0000e800ff047b82 */ /* 0x000e220000000a00 */
[----:B---3--:R-:W-:-:S05]  /*01b0*/  IMAD.WIDE R14, R19, 0x4, R14 ;  /* 0x00000004130e7825 */ /* 0x008fca00078e020e */
[----:B------:R-:W-:Y:S02]  /*01c0*/  STG.E desc[UR4][R14.64], R7 ;  /* 0x000000070e007986 */ /* 0x000fe4000c101904 */
[----:B------:R-:W2:Y:S01]  /*01d0*/  LDC.64 R2, c[0x0][0x3a8] ;  /* 0x0000ea00ff027b82 */ /* 0x000ea20000000a00 */
[----:B----4-:R-:W-:-:S05]  /*01e0*/  IMAD.WIDE R12, R19, 0x4, R12 ;  /* 0x00000004130c7825 */ /* 0x010fca00078e020c */
[----:B------:R-:W-:Y:S01]  /*01f0*/  STG.E desc[UR4][R12.64], R0 ;  /* 0x000000000c007986 */ /* 0x000fe2000c101904 */
[----:B-----5:R-:W-:-:S05]  /*0200*/  IMAD.WIDE R10, R19, 0x4, R10 ;  /* 0x00000004130a7825 */ /* 0x020fca00078e020a */
[----:B------:R-:W-:Y:S01]  /*0210*/  STG.E desc[UR4][R10.64], R6 ;  /* 0x000000060a007986 */ /* 0x000fe2000c101904 */
[----:B0-----:R-:W-:-:S05]  /*0220*/  IMAD.WIDE R4, R19, 0x4, R4 ;  /* 0x0000000413047825 */ /* 0x001fca00078e0204 */
[----:B------:R-:W-:Y:S01]  /*0230*/  STG.E desc[UR4][R4.64], R8 ;  /* 0x0000000804007986 */ /* 0x000fe2000c101904 */
[----:B--2---:R-:W-:-:S05]  /*0240*/  IMAD.WIDE R2, R19, 0x4, R2 ;  /* 0x0000000413027825 */ /* 0x004fca00078e0202 */
[----:B-1----:R-:W-:Y:S01]  /*0250*/  STG.E desc[UR4][R2.64], R9 ;  /* 0x0000000902007986 */ /* 0x002fe2000c101904 */
[----:B------:R-:W-:Y:S05]  /*0260*/  EXIT ;  /* 0x000000000000794d */ /* 0x000fea0003800000 */
.L_x_0:
[----:B------:R-:W-:-:S00]  /*0270*/  BRA `(.L_x_0) ;  /* 0xfffffffc00fc7947 */ /* 0x000fc0000383ffff */
[----:B------:R-:W-:-:S00]  /*0280*/  NOP ;  /* 0x0000000000007918 */ /* 0x000fc00000000000 */
[----:B------:R-:W-:-:S00]  /*0290*/  NOP ;  /* 0x0000000000007918 */ /* 0x000fc00000000000 */
[----:B------:R-:W-:-:S00]  /*02a0*/  NOP ;  /* 0x0000000000007918 */ /* 0x000fc00000000000 */
[----:B------:R-:W-:-:S00]  /*02b0*/  NOP ;  /* 0x0000000000007918 */ /* 0x000fc00000000000 */
[----:B------:R-:W-:-:S00]  /*02c0*/  NOP ;  /* 0x0000000000007918 */ /* 0x000fc00000000000 */
[----:B------:R-:W-:-:S00]  /*02d0*/  NOP ;  /* 0x0000000000007918 */ /* 0x000fc00000000000 */
[----:B------:R-:W-:-:S00]  /*02e0*/  NOP ;  /* 0x0000000000007918 */ /* 0x000fc00000000000 */
[----:B------:R-:W-:-:S00]  /*02f0*/  NOP ;  /* 0x0000000000007918 */ /* 0x000fc00000000000 */
.L_x_1:


//--------------------- .nv.shared.reserved.0     --------------------------
	.section	.nv.shared.reserved.0,"aw",@nobits
	.weak		__nv_reservedSMEM_offset_0_alias
	.size		__nv_reservedSMEM_offset_0_alias, 0, 64
	.other		__nv_reservedSMEM_offset_0_alias,@"STO_CUDA_RESERVED_SHARED STV_DEFAULT"
__nv_reservedSMEM_offset_0_alias:
	.zero		0
	.zero		64


//--------------------- .nv.constant0._Z23scanTheadInformationGPUPiS_S_S_S_S_iii --------------------------
	.section	.nv.constant0._Z23scanTheadInformationGPUPiS_S_S_S_S_iii,"a",@progbits
	.sectionflags	@""
	.align	4
.nv.constant0._Z23scanTheadInformationGPUPiS_S_S_S_S_iii:
	.zero		956


//--------------------- SYMBOLS --------------------------

	.type		.nv.reservedSmem.offset0,@object
	.size		.nv.reservedSmem.offset0,0x4
